//
// Generated by NVIDIA NVVM Compiler
//
// Compiler Build ID: CL-36424714
// Cuda compilation tools, release 13.0, V13.0.88
// Based on NVVM 20.0.0
//

.version 9.0
.target sm_100
.address_size 64

	// .globl	_Z4minAv

.visible .entry _Z4minAv()
{


	ret;

}
	// .globl	_Z8computeBv
.visible .entry _Z8computeBv()
{


	ret;

}


// ===== COMPILED SASS (sm_100) =====

	.target	sm_100

	.elftype	@"ET_EXEC"


//--------------------- .note.nv.tkinfo           --------------------------
	.section	.note.nv.tkinfo,"",@"SHT_NOTE"
	.sectionflags	@"SHF_NOTE_NV_TKINFO"
	.tkinfo
        /*0018*/ 	.word	0x00000002
        /*0030*/ 	.string	""
        /*0030*/ 	.string	"ptxas"
        /*0030*/ 	.string	"Cuda compilation tools, release 13.0, V13.0.88"
        /*0030*/ 	.string	"Build cuda_13.0.r13.0/compiler.36424714_0"
        /*0030*/ 	.string	"-arch sm_100 -m 64 "



//--------------------- .note.nv.cuinfo           --------------------------
	.section	.note.nv.cuinfo,"",@"SHT_NOTE"
	.sectionflags	@"SHF_NOTE_NV_CUINFO"
        /*0018*/ 	.short	0x0002
        /*001a*/ 	.short	0x0064
        /*001c*/ 	.short	0x0082
	.zero		2


//--------------------- .nv.info                  --------------------------
	.section	.nv.info,"",@"SHT_CUDA_INFO"
	.align	4


	//----- nvinfo : EIATTR_REGCOUNT
	.align		4
        /*0000*/ 	.byte	0x04, 0x2f
        /*0002*/ 	.short	(.L_1 - .L_0)
	.align		4
.L_0:
        /*0004*/ 	.word	index@(_Z4minAv)
        /*0008*/ 	.word	0x00000004


	//----- nvinfo : EIATTR_FRAME_SIZE
	.align		4
.L_1:
        /*000c*/ 	.byte	0x04, 0x11
        /*000e*/ 	.short	(.L_3 - .L_2)
	.align		4
.L_2:
        /*0010*/ 	.word	index@(_Z4minAv)
        /*0014*/ 	.word	0x00000000


	//----- nvinfo : EIATTR_REGCOUNT
	.align		4
.L_3:
        /*0018*/ 	.byte	0x04, 0x2f
        /*001a*/ 	.short	(.L_5 - .L_4)
	.align		4
.L_4:
        /*001c*/ 	.word	index@(_Z8computeBv)
        /*0020*/ 	.word	0x00000004


	//----- nvinfo : EIATTR_FRAME_SIZE
	.align		4
.L_5:
        /*0024*/ 	.byte	0x04, 0x11
        /*0026*/ 	.short	(.L_7 - .L_6)
	.align		4
.L_6:
        /*0028*/ 	.word	index@(_Z8computeBv)
        /*002c*/ 	.word	0x00000000


	//----- nvinfo : EIATTR_MIN_STACK_SIZE
	.align		4
.L_7:
        /*0030*/ 	.byte	0x04, 0x12
        /*0032*/ 	.short	(.L_9 - .L_8)
	.align		4
.L_8:
        /*0034*/ 	.word	index@(_Z8computeBv)
        /*0038*/ 	.word	0x00000000


	//----- nvinfo : EIATTR_MIN_STACK_SIZE
	.align		4
.L_9:
        /*003c*/ 	.byte	0x04, 0x12
        /*003e*/ 	.short	(.L_11 - .L_10)
	.align		4
.L_10:
        /*0040*/ 	.word	index@(_Z4minAv)
        /*0044*/ 	.word	0x00000000
.L_11:


//--------------------- .nv.compat                --------------------------
	.section	.nv.compat,"",@"SHT_CUDA_COMPAT_INFO"
	.align	4
        /*0000*/ 	.byte	0x02, 0x09, 0x00, 0x00, 0x02, 0x02, 0x01, 0x00, 0x02, 0x05, 0x05, 0x00, 0x03, 0x07, 0x01, 0x01
        /*0010*/ 	.byte	0x02, 0x03, 0x00, 0x00, 0x02, 0x06, 0x01, 0x00, 0x04, 0x0b, 0x08, 0x00, 0x09, 0x00, 0x00, 0x00
        /*0020*/ 	.byte	0x00, 0x00, 0x00, 0x00


//--------------------- .nv.info._Z8computeBv     --------------------------
	.section	.nv.info._Z8computeBv,"",@"SHT_CUDA_INFO"
	.sectionflags	@""
	.align	4


	//----- nvinfo : EIATTR_CUDA_API_VERSION
	.align		4
        /*0000*/ 	.byte	0x04, 0x37
        /*0002*/ 	.short	(.L_13 - .L_12)
.L_12:
        /*0004*/ 	.word	0x00000082


	//----- nvinfo : EIATTR_SPARSE_MMA_MASK
	.align		4
.L_13:
        /*0008*/ 	.byte	0x03, 0x50
        /*000a*/ 	.short	0x0000


	//----- nvinfo : EIATTR_MAXREG_COUNT
	.align		4
        /*000c*/ 	.byte	0x03, 0x1b
        /*000e*/ 	.short	0x00ff


	//----- nvinfo : EIATTR_MERCURY_ISA_VERSION
	.align		4
        /*0010*/ 	.byte	0x03, 0x5f
        /*0012*/ 	.short	0x0101


	//----- nvinfo : EIATTR_VRC_CTA_INIT_COUNT
	.align		4
        /*0014*/ 	.byte	0x02, 0x4a
	.zero		1
	.zero		1


	//----- nvinfo : EIATTR_EXIT_INSTR_OFFSETS
	.align		4
        /*0018*/ 	.byte	0x04, 0x1c
        /*001a*/ 	.short	(.L_15 - .L_14)


	//   ....[0]....
.L_14:
        /*001c*/ 	.word	0x00000010


	//----- nvinfo : EIATTR_SW_WAR
	.align		4
.L_15:
        /*0020*/ 	.byte	0x04, 0x36
        /*0022*/ 	.short	(.L_17 - .L_16)
.L_16:
        /*0024*/ 	.word	0x00000008
.L_17:


//--------------------- .nv.info._Z4minAv         --------------------------
	.section	.nv.info._Z4minAv,"",@"SHT_CUDA_INFO"
	.sectionflags	@""
	.align	4


	//----- nvinfo : EIATTR_CUDA_API_VERSION
	.align		4
        /*0000*/ 	.byte	0x04, 0x37
        /*0002*/ 	.short	(.L_19 - .L_18)
.L_18:
        /*0004*/ 	.word	0x00000082


	//----- nvinfo : EIATTR_SPARSE_MMA_MASK
	.align		4
.L_19:
        /*0008*/ 	.byte	0x03, 0x50
        /*000a*/ 	.short	0x0000


	//----- nvinfo : EIATTR_MAXREG_COUNT
	.align		4
        /*000c*/ 	.byte	0x03, 0x1b
        /*000e*/ 	.short	0x00ff


	//----- nvinfo : EIATTR_MERCURY_ISA_VERSION
	.align		4
        /*0010*/ 	.byte	0x03, 0x5f
        /*0012*/ 	.short	0x0101


	//----- nvinfo : EIATTR_VRC_CTA_INIT_COUNT
	.align		4
        /*0014*/ 	.byte	0x02, 0x4a
	.zero		1
	.zero		1


	//----- nvinfo : EIATTR_EXIT_INSTR_OFFSETS
	.align		4
        /*0018*/ 	.byte	0x04, 0x1c
        /*001a*/ 	.short	(.L_21 - .L_20)


	//   ....[0]....
.L_20:
        /*001c*/ 	.word	0x00000010


	//----- nvinfo : EIATTR_SW_WAR
	.align		4
.L_21:
        /*0020*/ 	.byte	0x04, 0x36
        /*0022*/ 	.short	(.L_23 - .L_22)
.L_22:
        /*0024*/ 	.word	0x00000008
.L_23:


//--------------------- .nv.callgraph             --------------------------
	.section	.nv.callgraph,"",@"SHT_CUDA_CALLGRAPH"
	.align	4
	.sectionentsize	8
	.align		4
        /*0000*/ 	.word	0x00000000
	.align		4
        /*0004*/ 	.word	0xffffffff
	.align		4
        /*0008*/ 	.word	0x00000000
	.align		4
        /*000c*/ 	.word	0xfffffffe
	.align		4
        /*0010*/ 	.word	0x00000000
	.align		4
        /*0014*/ 	.word	0xfffffffd
	.align		4
        /*0018*/ 	.word	0x00000000
	.align		4
        /*001c*/ 	.word	0xfffffffc


//--------------------- .text._Z8computeBv        --------------------------
	.section	.text._Z8computeBv,"ax",@progbits
	.align	128
        .global         _Z8computeBv
        .type           _Z8computeBv,@function
        .size           _Z8computeBv,(.L_x_2 - _Z8computeBv)
        .other          _Z8computeBv,@"STO_CUDA_ENTRY STV_DEFAULT"
_Z8computeBv:
.text._Z8computeBv:
[----:B------:R-:W-:Y:S01]  /*0000*/  LDC R1, c[0x0][0x37c] ;  /* 0x0000df00ff017b82 */ /* 0x000fe20000000800 */
[----:B------:R-:W-:Y:S05]  /*0010*/  EXIT ;  /* 0x000000000000794d */ /* 0x000fea0003800000 */
.L_x_0:
[----:B------:R-:W-:-:S00]  /*0020*/  BRA `(.L_x_0) ;  /* 0xfffffffc00fc7947 */ /* 0x000fc0000383ffff */
[----:B------:R-:W-:-:S00]  /*0030*/  NOP ;  /* 0x0000000000007918 */ /* 0x000fc00000000000 */
        /* <DEDUP_REMOVED lines=12> */
.L_x_2:


//--------------------- .text._Z4minAv            --------------------------
	.section	.text._Z4minAv,"ax",@progbits
	.align	128
        .global         _Z4minAv
        .type           _Z4minAv,@function
        .size           _Z4minAv,(.L_x_3 - _Z4minAv)
        .other          _Z4minAv,@"STO_CUDA_ENTRY STV_DEFAULT"
_Z4minAv:
.text._Z4minAv:
[----:B------:R-:W-:Y:S01]  /*0000*/  LDC R1, c[0x0][0x37c] ;  /* 0x0000df00ff017b82 */ /* 0x000fe20000000800 */
[----:B------:R-:W-:Y:S05]  /*0010*/  EXIT ;  /* 0x000000000000794d */ /* 0x000fea0003800000 */
.L_x_1:
        /* <DEDUP_REMOVED lines=14> */
.L_x_3:


//--------------------- .nv.shared.reserved.0     --------------------------
	.section	.nv.shared.reserved.0,"aw",@nobits
	.weak		__nv_reservedSMEM_offset_0_alias
	.size		__nv_reservedSMEM_offset_0_alias, 0, 64
	.other		__nv_reservedSMEM_offset_0_alias,@"STO_CUDA_RESERVED_SHARED STV_DEFAULT"
__nv_reservedSMEM_offset_0_alias:
	.zero		0
	.zero		64


//--------------------- .nv.constant0._Z8computeBv --------------------------
	.section	.nv.constant0._Z8computeBv,"a",@progbits
	.sectionflags	@""
	.align	4
.nv.constant0._Z8computeBv:
	.zero		896


//--------------------- .nv.constant0._Z4minAv    --------------------------
	.section	.nv.constant0._Z4minAv,"a",@progbits
	.sectionflags	@""
	.align	4
.nv.constant0._Z4minAv:
	.zero		896


//--------------------- SYMBOLS --------------------------

	.type		.nv.reservedSmem.offset0,@object
	.size		.nv.reservedSmem.offset0,0x4
